//
// Generated by NVIDIA NVVM Compiler
//
// Compiler Build ID: CL-36424714
// Cuda compilation tools, release 13.0, V13.0.88
// Based on NVVM 20.0.0
//

.version 9.0
.target sm_100
.address_size 64

	// .globl	_Z15ReductionKernelPdjj
// _ZZ15ReductionKernelPdjjE7blk_mem has been demoted

.visible .entry _Z15ReductionKernelPdjj(
	.param .u64 .ptr .align 1 _Z15ReductionKernelPdjj_param_0,
	.param .u32 _Z15ReductionKernelPdjj_param_1,
	.param .u32 _Z15ReductionKernelPdjj_param_2
)
{
	.reg .pred 	%p<8>;
	.reg .b32 	%r<20>;
	.reg .b64 	%rd<11>;
	.reg .b64 	%fd<30>;
	// demoted variable
	.shared .align 8 .b8 _ZZ15ReductionKernelPdjjE7blk_mem[4096];
	ld.param.u64 	%rd2, [_Z15ReductionKernelPdjj_param_0];
	ld.param.u32 	%r9, [_Z15ReductionKernelPdjj_param_2];
	cvta.to.global.u64 	%rd1, %rd2;
	mov.u32 	%r10, %ctaid.y;
	mov.u32 	%r11, %nctaid.x;
	mov.u32 	%r12, %ctaid.x;
	mad.lo.s32 	%r1, %r10, %r11, %r12;
	mov.u32 	%r19, %ntid.x;
	mul.lo.s32 	%r13, %r19, %r1;
	shl.b32 	%r14, %r13, 1;
	mov.u32 	%r3, %tid.x;
	add.s32 	%r4, %r14, %r3;
	setp.ge.u32 	%p1, %r4, %r9;
	mov.f64 	%fd29, 0d0000000000000000;
	@%p1 bra 	$L__BB0_4;
	add.s32 	%r5, %r4, %r19;
	setp.lt.u32 	%p2, %r5, %r9;
	@%p2 bra 	$L__BB0_3;
	mul.wide.u32 	%rd3, %r4, 8;
	add.s64 	%rd4, %rd1, %rd3;
	ld.global.f64 	%fd29, [%rd4];
	bra.uni 	$L__BB0_4;
$L__BB0_3:
	mul.wide.u32 	%rd5, %r4, 8;
	add.s64 	%rd6, %rd1, %rd5;
	ld.global.f64 	%fd5, [%rd6];
	mul.wide.u32 	%rd7, %r5, 8;
	add.s64 	%rd8, %rd1, %rd7;
	ld.global.f64 	%fd6, [%rd8];
	add.f64 	%fd29, %fd5, %fd6;
$L__BB0_4:
	shl.b32 	%r15, %r3, 3;
	mov.u32 	%r16, _ZZ15ReductionKernelPdjjE7blk_mem;
	add.s32 	%r6, %r16, %r15;
	st.shared.f64 	[%r6], %fd29;
	bar.sync 	0;
	setp.lt.u32 	%p3, %r19, 66;
	@%p3 bra 	$L__BB0_8;
$L__BB0_5:
	shr.u32 	%r8, %r19, 1;
	setp.ge.u32 	%p4, %r3, %r8;
	@%p4 bra 	$L__BB0_7;
	shl.b32 	%r17, %r8, 3;
	add.s32 	%r18, %r6, %r17;
	ld.shared.f64 	%fd7, [%r18];
	ld.shared.f64 	%fd8, [%r6];
	add.f64 	%fd9, %fd7, %fd8;
	st.shared.f64 	[%r6], %fd9;
$L__BB0_7:
	bar.sync 	0;
	setp.gt.u32 	%p5, %r19, 131;
	mov.u32 	%r19, %r8;
	@%p5 bra 	$L__BB0_5;
$L__BB0_8:
	setp.gt.u32 	%p6, %r3, 31;
	@%p6 bra 	$L__BB0_11;
	ld.volatile.shared.f64 	%fd10, [%r6+256];
	ld.volatile.shared.f64 	%fd11, [%r6];
	add.f64 	%fd12, %fd10, %fd11;
	st.volatile.shared.f64 	[%r6], %fd12;
	ld.volatile.shared.f64 	%fd13, [%r6+128];
	ld.volatile.shared.f64 	%fd14, [%r6];
	add.f64 	%fd15, %fd13, %fd14;
	st.volatile.shared.f64 	[%r6], %fd15;
	ld.volatile.shared.f64 	%fd16, [%r6+64];
	ld.volatile.shared.f64 	%fd17, [%r6];
	add.f64 	%fd18, %fd16, %fd17;
	st.volatile.shared.f64 	[%r6], %fd18;
	ld.volatile.shared.f64 	%fd19, [%r6+32];
	ld.volatile.shared.f64 	%fd20, [%r6];
	add.f64 	%fd21, %fd19, %fd20;
	st.volatile.shared.f64 	[%r6], %fd21;
	ld.volatile.shared.f64 	%fd22, [%r6+16];
	ld.volatile.shared.f64 	%fd23, [%r6];
	add.f64 	%fd24, %fd22, %fd23;
	st.volatile.shared.f64 	[%r6], %fd24;
	ld.volatile.shared.f64 	%fd25, [%r6+8];
	ld.volatile.shared.f64 	%fd26, [%r6];
	add.f64 	%fd27, %fd25, %fd26;
	st.volatile.shared.f64 	[%r6], %fd27;
	setp.ne.s32 	%p7, %r3, 0;
	@%p7 bra 	$L__BB0_11;
	ld.shared.f64 	%fd28, [_ZZ15ReductionKernelPdjjE7blk_mem];
	mul.wide.u32 	%rd9, %r1, 8;
	add.s64 	%rd10, %rd1, %rd9;
	st.global.f64 	[%rd10], %fd28;
$L__BB0_11:
	ret;

}


// ===== COMPILED SASS (sm_100) =====

	.target	sm_100

	.elftype	@"ET_EXEC"


//--------------------- .note.nv.tkinfo           --------------------------
	.section	.note.nv.tkinfo,"",@"SHT_NOTE"
	.sectionflags	@"SHF_NOTE_NV_TKINFO"
	.tkinfo
        /*0018*/ 	.word	0x00000002
        /*0030*/ 	.string	""
        /*0030*/ 	.string	"ptxas"
        /*0030*/ 	.string	"Cuda compilation tools, release 13.0, V13.0.88"
        /*0030*/ 	.string	"Build cuda_13.0.r13.0/compiler.36424714_0"
        /*0030*/ 	.string	"-arch sm_100 -m 64 "



//--------------------- .note.nv.cuinfo           --------------------------
	.section	.note.nv.cuinfo,"",@"SHT_NOTE"
	.sectionflags	@"SHF_NOTE_NV_CUINFO"
        /*0018*/ 	.short	0x0002
        /*001a*/ 	.short	0x0064
        /*001c*/ 	.short	0x0082
	.zero		2


//--------------------- .nv.info                  --------------------------
	.section	.nv.info,"",@"SHT_CUDA_INFO"
	.align	4


	//----- nvinfo : EIATTR_REGCOUNT
	.align		4
        /*0000*/ 	.byte	0x04, 0x2f
        /*0002*/ 	.short	(.L_1 - .L_0)
	.align		4
.L_0:
        /*0004*/ 	.word	index@(_Z15ReductionKernelPdjj)
        /*0008*/ 	.word	0x00000010


	//----- nvinfo : EIATTR_FRAME_SIZE
	.align		4
.L_1:
        /*000c*/ 	.byte	0x04, 0x11
        /*000e*/ 	.short	(.L_3 - .L_2)
	.align		4
.L_2:
        /*0010*/ 	.word	index@(_Z15ReductionKernelPdjj)
        /*0014*/ 	.word	0x00000000


	//----- nvinfo : EIATTR_MIN_STACK_SIZE
	.align		4
.L_3:
        /*0018*/ 	.byte	0x04, 0x12
        /*001a*/ 	.short	(.L_5 - .L_4)
	.align		4
.L_4:
        /*001c*/ 	.word	index@(_Z15ReductionKernelPdjj)
        /*0020*/ 	.word	0x00000000
.L_5:


//--------------------- .nv.compat                --------------------------
	.section	.nv.compat,"",@"SHT_CUDA_COMPAT_INFO"
	.align	4
        /*0000*/ 	.byte	0x02, 0x09, 0x00, 0x00, 0x02, 0x02, 0x01, 0x00, 0x02, 0x05, 0x05, 0x00, 0x03, 0x07, 0x01, 0x01
        /*0010*/ 	.byte	0x02, 0x03, 0x00, 0x00, 0x02, 0x06, 0x01, 0x00, 0x04, 0x0b, 0x08, 0x00, 0x01, 0x00, 0x00, 0x00
        /*0020*/ 	.byte	0x00, 0x00, 0x00, 0x00


//--------------------- .nv.info._Z15ReductionKernelPdjj --------------------------
	.section	.nv.info._Z15ReductionKernelPdjj,"",@"SHT_CUDA_INFO"
	.sectionflags	@""
	.align	4


	//----- nvinfo : EIATTR_CUDA_API_VERSION
	.align		4
        /*0000*/ 	.byte	0x04, 0x37
        /*0002*/ 	.short	(.L_7 - .L_6)
.L_6:
        /*0004*/ 	.word	0x00000082


	//----- nvinfo : EIATTR_KPARAM_INFO
	.align		4
.L_7:
        /*0008*/ 	.byte	0x04, 0x17
        /*000a*/ 	.short	(.L_9 - .L_8)
.L_8:
        /*000c*/ 	.word	0x00000000
        /*0010*/ 	.short	0x0002
        /*0012*/ 	.short	0x000c
        /*0014*/ 	.byte	0x00, 0xf0, 0x11, 0x00


	//----- nvinfo : EIATTR_KPARAM_INFO
	.align		4
.L_9:
        /*0018*/ 	.byte	0x04, 0x17
        /*001a*/ 	.short	(.L_11 - .L_10)
.L_10:
        /*001c*/ 	.word	0x00000000
        /*0020*/ 	.short	0x0001
        /*0022*/ 	.short	0x0008
        /*0024*/ 	.byte	0x00, 0xf0, 0x11, 0x00


	//----- nvinfo : EIATTR_KPARAM_INFO
	.align		4
.L_11:
        /*0028*/ 	.byte	0x04, 0x17
        /*002a*/ 	.short	(.L_13 - .L_12)
.L_12:
        /*002c*/ 	.word	0x00000000
        /*0030*/ 	.short	0x0000
        /*0032*/ 	.short	0x0000
        /*0034*/ 	.byte	0x00, 0xf5, 0x21, 0x00


	//----- nvinfo : EIATTR_SPARSE_MMA_MASK
	.align		4
.L_13:
        /*0038*/ 	.byte	0x03, 0x50
        /*003a*/ 	.short	0x0000


	//----- nvinfo : EIATTR_MAXREG_COUNT
	.align		4
        /*003c*/ 	.byte	0x03, 0x1b
        /*003e*/ 	.short	0x00ff


	//----- nvinfo : EIATTR_NUM_BARRIERS
	.align		4
        /*0040*/ 	.byte	0x02, 0x4c
        /*0042*/ 	.byte	0x01
	.zero		1


	//----- nvinfo : EIATTR_MERCURY_ISA_VERSION
	.align		4
        /*0044*/ 	.byte	0x03, 0x5f
        /*0046*/ 	.short	0x0101


	//----- nvinfo : EIATTR_VRC_CTA_INIT_COUNT
	.align		4
        /*0048*/ 	.byte	0x02, 0x4a
	.zero		1
	.zero		1


	//----- nvinfo : EIATTR_EXIT_INSTR_OFFSETS
	.align		4
        /*004c*/ 	.byte	0x04, 0x1c
        /*004e*/ 	.short	(.L_15 - .L_14)


	//   ....[0]....
.L_14:
        /*0050*/ 	.word	0x000002d0


	//   ....[1]....
        /*0054*/ 	.word	0x00000470


	//   ....[2]....
        /*0058*/ 	.word	0x000004f0


	//----- nvinfo : EIATTR_CRS_STACK_SIZE
	.align		4
.L_15:
        /*005c*/ 	.byte	0x04, 0x1e
        /*005e*/ 	.short	(.L_17 - .L_16)
.L_16:
        /*0060*/ 	.word	0x00000000


	//----- nvinfo : EIATTR_CBANK_PARAM_SIZE
	.align		4
.L_17:
        /*0064*/ 	.byte	0x03, 0x19
        /*0066*/ 	.short	0x0010


	//----- nvinfo : EIATTR_PARAM_CBANK
	.align		4
        /*0068*/ 	.byte	0x04, 0x0a
        /*006a*/ 	.short	(.L_19 - .L_18)
	.align		4
.L_18:
        /*006c*/ 	.word	index@(.nv.constant0._Z15ReductionKernelPdjj)
        /*0070*/ 	.short	0x0380
        /*0072*/ 	.short	0x0010


	//----- nvinfo : EIATTR_SW_WAR
	.align		4
.L_19:
        /*0074*/ 	.byte	0x04, 0x36
        /*0076*/ 	.short	(.L_21 - .L_20)
.L_20:
        /*0078*/ 	.word	0x00000008
.L_21:


//--------------------- .nv.callgraph             --------------------------
	.section	.nv.callgraph,"",@"SHT_CUDA_CALLGRAPH"
	.align	4
	.sectionentsize	8
	.align		4
        /*0000*/ 	.word	0x00000000
	.align		4
        /*0004*/ 	.word	0xffffffff
	.align		4
        /*0008*/ 	.word	0x00000000
	.align		4
        /*000c*/ 	.word	0xfffffffe
	.align		4
        /*0010*/ 	.word	0x00000000
	.align		4
        /*0014*/ 	.word	0xfffffffd
	.align		4
        /*0018*/ 	.word	0x00000000
	.align		4
        /*001c*/ 	.word	0xfffffffc


//--------------------- .text._Z15ReductionKernelPdjj --------------------------
	.section	.text._Z15ReductionKernelPdjj,"ax",@progbits
	.align	128
        .global         _Z15ReductionKernelPdjj
        .type           _Z15ReductionKernelPdjj,@function
        .size           _Z15ReductionKernelPdjj,(.L_x_5 - _Z15ReductionKernelPdjj)
        .other          _Z15ReductionKernelPdjj,@"STO_CUDA_ENTRY STV_DEFAULT"
_Z15ReductionKernelPdjj:
.text._Z15ReductionKernelPdjj:
[----:B------:R-:W-:Y:S01]  /*0000*/  LDC R1, c[0x0][0x37c] ;  /* 0x0000df00ff017b82 */ /* 0x000fe20000000800 */
[----:B------:R-:W0:Y:S07]  /*0010*/  S2R R3, SR_CTAID.X ;  /* 0x0000000000037919 */ /* 0x000e2e0000002500 */
[----:B------:R-:W0:Y:S01]  /*0020*/  S2UR UR4, SR_CTAID.Y ;  /* 0x00000000000479c3 */ /* 0x000e220000002600 */
[----:B------:R-:W1:Y:S01]  /*0030*/  LDCU UR8, c[0x0][0x38c] ;  /* 0x00007180ff0877ac */ /* 0x000e620008000800 */
[----:B------:R-:W-:Y:S01]  /*0040*/  BSSY.RECONVERGENT B0, `(.L_x_0) ;  /* 0x0000014000007945 */ /* 0x000fe20003800200 */
[----:B------:R-:W2:Y:S01]  /*0050*/  S2R R2, SR_TID.X ;  /* 0x0000000000027919 */ /* 0x000ea20000002100 */
[----:B------:R-:W-:Y:S01]  /*0060*/  CS2R R4, SRZ ;  /* 0x0000000000047805 */ /* 0x000fe2000001ff00 */
[----:B------:R-:W3:Y:S03]  /*0070*/  LDCU.64 UR6, c[0x0][0x358] ;  /* 0x00006b00ff0677ac */ /* 0x000ee60008000a00 */
[----:B------:R-:W0:Y:S01]  /*0080*/  LDC R0, c[0x0][0x370] ;  /* 0x0000dc00ff007b82 */ /* 0x000e220000000800 */
[----:B------:R-:W4:Y:S02]  /*0090*/  LDCU UR5, c[0x0][0x360] ;  /* 0x00006c00ff0577ac */ /* 0x000f240008000800 */
[----:B----4-:R-:W-:-:S02]  /*00a0*/  IMAD.U32 R10, RZ, RZ, UR5 ;  /* 0x00000005ff0a7e24 */ /* 0x010fc4000f8e00ff */
[----:B0-----:R-:W-:-:S04]  /*00b0*/  IMAD R0, R0, UR4, R3 ;  /* 0x0000000400007c24 */ /* 0x001fc8000f8e0203 */
[----:B------:R-:W-:-:S04]  /*00c0*/  IMAD R3, R0, UR5, RZ ;  /* 0x0000000500037c24 */ /* 0x000fc8000f8e02ff */
[----:B--2---:R-:W-:-:S05]  /*00d0*/  IMAD R3, R3, 0x2, R2 ;  /* 0x0000000203037824 */ /* 0x004fca00078e0202 */
[----:B-1----:R-:W-:-:S13]  /*00e0*/  ISETP.GE.U32.AND P0, PT, R3, UR8, PT ;  /* 0x0000000803007c0c */ /* 0x002fda000bf06070 */
[----:B---3--:R-:W-:Y:S05]  /*00f0*/  @P0 BRA `(.L_x_1) ;  /* 0x0000000000200947 */ /* 0x008fea0003800000 */
[----:B------:R-:W0:Y:S01]  /*0100*/  LDC.64 R8, c[0x0][0x380] ;  /* 0x0000e000ff087b82 */ /* 0x000e220000000a00 */
[----:B------:R-:W-:-:S05]  /*0110*/  IMAD.IADD R11, R3, 0x1, R10 ;  /* 0x00000001030b7824 */ /* 0x000fca00078e020a */
[----:B------:R-:W-:Y:S01]  /*0120*/  ISETP.GE.U32.AND P0, PT, R11, UR8, PT ;  /* 0x000000080b007c0c */ /* 0x000fe2000bf06070 */
[----:B0-----:R-:W-:-:S12]  /*0130*/  IMAD.WIDE.U32 R6, R3, 0x8, R8 ;  /* 0x0000000803067825 */ /* 0x001fd800078e0008 */
[----:B------:R-:W-:Y:S01]  /*0140*/  @!P0 IMAD.WIDE.U32 R8, R11, 0x8, R8 ;  /* 0x000000080b088825 */ /* 0x000fe200078e0008 */
[----:B------:R-:W2:Y:S05]  /*0150*/  LDG.E.64 R4, desc[UR6][R6.64] ;  /* 0x0000000606047981 */ /* 0x000eaa000c1e1b00 */
[----:B------:R-:W2:Y:S02]  /*0160*/  @!P0 LDG.E.64 R8, desc[UR6][R8.64] ;  /* 0x0000000608088981 */ /* 0x000ea4000c1e1b00 */
[----:B--2---:R-:W-:-:S11]  /*0170*/  @!P0 DADD R4, R4, R8 ;  /* 0x0000000004048229 */ /* 0x004fd60000000008 */
.L_x_1:
[----:B------:R-:W-:Y:S05]  /*0180*/  BSYNC.RECONVERGENT B0 ;  /* 0x0000000000007941 */ /* 0x000fea0003800200 */
.L_x_0:
[----:B------:R-:W0:Y:S01]  /*0190*/  S2UR UR5, SR_CgaCtaId ;  /* 0x00000000000579c3 */ /* 0x000e220000008800 */
[----:B------:R-:W-:Y:S01]  /*01a0*/  UMOV UR4, 0x400 ;  /* 0x0000040000047882 */ /* 0x000fe20000000000 */
[----:B------:R-:W-:Y:S02]  /*01b0*/  ISETP.GE.U32.AND P1, PT, R10, 0x42, PT ;  /* 0x000000420a00780c */ /* 0x000fe40003f26070 */
[----:B------:R-:W-:Y:S01]  /*01c0*/  ISETP.GT.U32.AND P0, PT, R2, 0x1f, PT ;  /* 0x0000001f0200780c */ /* 0x000fe20003f04070 */
[----:B0-----:R-:W-:-:S06]  /*01d0*/  ULEA UR4, UR5, UR4, 0x18 ;  /* 0x0000000405047291 */ /* 0x001fcc000f8ec0ff */
[----:B------:R-:W-:-:S05]  /*01e0*/  LEA R3, R2, UR4, 0x3 ;  /* 0x0000000402037c11 */ /* 0x000fca000f8e18ff */
[----:B------:R0:W-:Y:S01]  /*01f0*/  STS.64 [R3], R4 ;  /* 0x0000000403007388 */ /* 0x0001e20000000a00 */
[----:B------:R-:W-:Y:S06]  /*0200*/  BAR.SYNC.DEFER_BLOCKING 0x0 ;  /* 0x0000000000007b1d */ /* 0x000fec0000010000 */
[----:B------:R-:W-:Y:S05]  /*0210*/  @!P1 BRA `(.L_x_2) ;  /* 0x00000000002c9947 */ /* 0x000fea0003800000 */
.L_x_3:
[----:B------:R-:W-:-:S04]  /*0220*/  SHF.R.U32.HI R9, RZ, 0x1, R10 ;  /* 0x00000001ff097819 */ /* 0x000fc8000001160a */
[----:B------:R-:W-:-:S13]  /*0230*/  ISETP.GE.U32.AND P1, PT, R2, R9, PT ;  /* 0x000000090200720c */ /* 0x000fda0003f26070 */
[----:B------:R-:W-:Y:S01]  /*0240*/  @!P1 IMAD R8, R9, 0x8, R3 ;  /* 0x0000000809089824 */ /* 0x000fe200078e0203 */
[----:B------:R-:W-:Y:S04]  /*0250*/  @!P1 LDS.64 R6, [R3] ;  /* 0x0000000003069984 */ /* 0x000fe80000000a00 */
[----:B0-----:R-:W0:Y:S02]  /*0260*/  @!P1 LDS.64 R4, [R8] ;  /* 0x0000000008049984 */ /* 0x001e240000000a00 */
[----:B0-----:R-:W-:-:S07]  /*0270*/  @!P1 DADD R4, R4, R6 ;  /* 0x0000000004049229 */ /* 0x001fce0000000006 */
[----:B------:R1:W-:Y:S01]  /*0280*/  @!P1 STS.64 [R3], R4 ;  /* 0x0000000403009388 */ /* 0x0003e20000000a00 */
[----:B------:R-:W-:Y:S01]  /*0290*/  BAR.SYNC.DEFER_BLOCKING 0x0 ;  /* 0x0000000000007b1d */ /* 0x000fe20000010000 */
[----:B------:R-:W-:Y:S01]  /*02a0*/  ISETP.GT.U32.AND P1, PT, R10, 0x83, PT ;  /* 0x000000830a00780c */ /* 0x000fe20003f24070 */
[----:B------:R-:W-:-:S12]  /*02b0*/  IMAD.MOV.U32 R10, RZ, RZ, R9 ;  /* 0x000000ffff0a7224 */ /* 0x000fd800078e0009 */
[----:B-1----:R-:W-:Y:S05]  /*02c0*/  @P1 BRA `(.L_x_3) ;  /* 0xfffffffc00d41947 */ /* 0x002fea000383ffff */
.L_x_2:
[----:B------:R-:W-:Y:S05]  /*02d0*/  @P0 EXIT ;  /* 0x000000000000094d */ /* 0x000fea0003800000 */
[----:B0-----:R-:W-:Y:S01]  /*02e0*/  LDS.64 R4, [R3+0x100] ;  /* 0x0001000003047984 */ /* 0x001fe20000000a00 */
[----:B------:R-:W-:-:S03]  /*02f0*/  ISETP.NE.AND P0, PT, R2, RZ, PT ;  /* 0x000000ff0200720c */ /* 0x000fc60003f05270 */
[----:B------:R-:W0:Y:S02]  /*0300*/  LDS.64 R6, [R3] ;  /* 0x0000000003067984 */ /* 0x000e240000000a00 */
[----:B0-----:R-:W-:-:S07]  /*0310*/  DADD R4, R4, R6 ;  /* 0x0000000004047229 */ /* 0x001fce0000000006 */
[----:B------:R-:W-:Y:S04]  /*0320*/  STS.64 [R3], R4 ;  /* 0x0000000403007388 */ /* 0x000fe80000000a00 */
[----:B------:R-:W-:Y:S04]  /*0330*/  LDS.64 R6, [R3+0x80] ;  /* 0x0000800003067984 */ /* 0x000fe80000000a00 */
        /* <DEDUP_REMOVED lines=18> */
[----:B------:R0:W-:Y:S01]  /*0460*/  STS.64 [R3], R6 ;  /* 0x0000000603007388 */ /* 0x0001e20000000a00 */
[----:B------:R-:W-:Y:S05]  /*0470*/  @P0 EXIT ;  /* 0x000000000000094d */ /* 0x000fea0003800000 */
[----:B------:R-:W1:Y:S01]  /*0480*/  S2UR UR5, SR_CgaCtaId ;  /* 0x00000000000579c3 */ /* 0x000e620000008800 */
[----:B------:R-:W-:-:S07]  /*0490*/  UMOV UR4, 0x400 ;  /* 0x0000040000047882 */ /* 0x000fce0000000000 */
[----:B------:R-:W2:Y:S01]  /*04a0*/  LDC.64 R4, c[0x0][0x380] ;  /* 0x0000e000ff047b82 */ /* 0x000ea20000000a00 */
[----:B-1----:R-:W-:Y:S01]  /*04b0*/  ULEA UR4, UR5, UR4, 0x18 ;  /* 0x0000000405047291 */ /* 0x002fe2000f8ec0ff */
[----:B--2---:R-:W-:-:S08]  /*04c0*/  IMAD.WIDE.U32 R4, R0, 0x8, R4 ;  /* 0x0000000800047825 */ /* 0x004fd000078e0004 */
[----:B0-----:R-:W0:Y:S04]  /*04d0*/  LDS.64 R2, [UR4] ;  /* 0x00000004ff027984 */ /* 0x001e280008000a00 */
[----:B0-----:R-:W-:Y:S01]  /*04e0*/  STG.E.64 desc[UR6][R4.64], R2 ;  /* 0x0000000204007986 */ /* 0x001fe2000c101b06 */
[----:B------:R-:W-:Y:S05]  /*04f0*/  EXIT ;  /* 0x000000000000794d */ /* 0x000fea0003800000 */
.L_x_4:
[----:B------:R-:W-:-:S00]  /*0500*/  BRA `(.L_x_4) ;  /* 0xfffffffc00fc7947 */ /* 0x000fc0000383ffff */
[----:B------:R-:W-:-:S00]  /*0510*/  NOP ;  /* 0x0000000000007918 */ /* 0x000fc00000000000 */
        /* <DEDUP_REMOVED lines=14> */
.L_x_5:


//--------------------- .nv.shared._Z15ReductionKernelPdjj --------------------------
	.section	.nv.shared._Z15ReductionKernelPdjj,"aw",@nobits
	.sectionflags	@""
	.align	8
.nv.shared._Z15ReductionKernelPdjj:
	.zero		5120


//--------------------- .nv.shared.reserved.0     --------------------------
	.section	.nv.shared.reserved.0,"aw",@nobits
	.weak		__nv_reservedSMEM_offset_0_alias
	.size		__nv_reservedSMEM_offset_0_alias, 0, 64
	.other		__nv_reservedSMEM_offset_0_alias,@"STO_CUDA_RESERVED_SHARED STV_DEFAULT"
__nv_reservedSMEM_offset_0_alias:
	.zero		0
	.zero		64


//--------------------- .nv.constant0._Z15ReductionKernelPdjj --------------------------
	.section	.nv.constant0._Z15ReductionKernelPdjj,"a",@progbits
	.sectionflags	@""
	.align	4
.nv.constant0._Z15ReductionKernelPdjj:
	.zero		912


//--------------------- SYMBOLS --------------------------

	.type		.nv.reservedSmem.offset0,@object
	.size		.nv.reservedSmem.offset0,0x4
	.type		.nv.reservedSmem.cap,@object
	.size		.nv.reservedSmem.cap,0x4
